	.headerflags	@"EF_CUDA_TEXMODE_UNIFIED EF_CUDA_64BIT_ADDRESS EF_CUDA_ACCELERATORS EF_CUDA_SM90 EF_CUDA_VIRTUAL_SM(EF_CUDA_SM90)"
	.elftype	@"ET_EXEC"


//--------------------- .nv.info                  --------------------------
	.section	.nv.info,"",@"SHT_CUDA_INFO"
	.align	4


	//----- nvinfo : EIATTR_REGCOUNT
	.align		4
        /*0000*/ 	.byte	0x04, 0x2f
        /*0002*/ 	.short	(.L_1 - .L_0)
	.align		4
.L_0:
        /*0004*/ 	.word	index@(triton_poi_fused_convolution_relu_0)
        /*0008*/ 	.word	0x0000000e


	//----- nvinfo : EIATTR_MIN_STACK_SIZE
	.align		4
.L_1:
        /*000c*/ 	.byte	0x04, 0x12
        /*000e*/ 	.short	(.L_3 - .L_2)
	.align		4
.L_2:
        /*0010*/ 	.word	index@(triton_poi_fused_convolution_relu_0)
        /*0014*/ 	.word	0x00000000


	//----- nvinfo : EIATTR_FRAME_SIZE
	.align		4
.L_3:
        /*0018*/ 	.byte	0x04, 0x11
        /*001a*/ 	.short	(.L_5 - .L_4)
	.align		4
.L_4:
        /*001c*/ 	.word	index@(triton_poi_fused_convolution_relu_0)
        /*0020*/ 	.word	0x00000000


	//----- nvinfo : EIATTR_MIN_STACK_SIZE
	.align		4
.L_5:
        /*0024*/ 	.byte	0x04, 0x12
        /*0026*/ 	.short	(.L_7 - .L_6)
	.align		4
.L_6:
        /*0028*/ 	.word	index@(triton_poi_fused_convolution_relu_0)
        /*002c*/ 	.word	0x00000000
.L_7:


//--------------------- .nv.info.triton_poi_fused_convolution_relu_0 --------------------------
	.section	.nv.info.triton_poi_fused_convolution_relu_0,"",@"SHT_CUDA_INFO"
	.sectionflags	@""
	.align	4


	//----- nvinfo : EIATTR_CUDA_API_VERSION
	.align		4
        /*0000*/ 	.byte	0x04, 0x37
        /*0002*/ 	.short	(.L_9 - .L_8)
.L_8:
        /*0004*/ 	.word	0x0000007c


	//----- nvinfo : EIATTR_KPARAM_INFO
	.align		4
.L_9:
        /*0008*/ 	.byte	0x04, 0x17
        /*000a*/ 	.short	(.L_11 - .L_10)
.L_10:
        /*000c*/ 	.word	0x00000000
        /*0010*/ 	.short	0x0002
        /*0012*/ 	.short	0x0010
        /*0014*/ 	.byte	0x00, 0xf0, 0x11, 0x00


	//----- nvinfo : EIATTR_KPARAM_INFO
	.align		4
.L_11:
        /*0018*/ 	.byte	0x04, 0x17
        /*001a*/ 	.short	(.L_13 - .L_12)
.L_12:
        /*001c*/ 	.word	0x00000000
        /*0020*/ 	.short	0x0001
        /*0022*/ 	.short	0x0008
        /*0024*/ 	.byte	0x00, 0xf4, 0x21, 0x00


	//----- nvinfo : EIATTR_KPARAM_INFO
	.align		4
.L_13:
        /*0028*/ 	.byte	0x04, 0x17
        /*002a*/ 	.short	(.L_15 - .L_14)
.L_14:
        /*002c*/ 	.word	0x00000000
        /*0030*/ 	.short	0x0000
        /*0032*/ 	.short	0x0000
        /*0034*/ 	.byte	0x00, 0xf4, 0x21, 0x00


	//----- nvinfo : EIATTR_SPARSE_MMA_MASK
	.align		4
.L_15:
        /*0038*/ 	.byte	0x03, 0x50
        /*003a*/ 	.short	0x0000


	//----- nvinfo : EIATTR_MAXREG_COUNT
	.align		4
        /*003c*/ 	.byte	0x03, 0x1b
        /*003e*/ 	.short	0x00ff


	//----- nvinfo : EIATTR_EXIT_INSTR_OFFSETS
	.align		4
        /*0040*/ 	.byte	0x04, 0x1c
        /*0042*/ 	.short	(.L_17 - .L_16)


	//   ....[0]....
.L_16:
        /*0044*/ 	.word	0x00000280


	//   ....[1]....
        /*0048*/ 	.word	0x000002a0


	//----- nvinfo : EIATTR_REQNTID
	.align		4
.L_17:
        /*004c*/ 	.byte	0x04, 0x10
        /*004e*/ 	.short	(.L_19 - .L_18)
.L_18:
        /*0050*/ 	.word	0x00000080
        /*0054*/ 	.word	0x00000001
        /*0058*/ 	.word	0x00000001


	//----- nvinfo : EIATTR_CBANK_PARAM_SIZE
	.align		4
.L_19:
        /*005c*/ 	.byte	0x03, 0x19
        /*005e*/ 	.short	0x0014


	//----- nvinfo : EIATTR_PARAM_CBANK
	.align		4
        /*0060*/ 	.byte	0x04, 0x0a
        /*0062*/ 	.short	(.L_21 - .L_20)
	.align		4
.L_20:
        /*0064*/ 	.word	index@(.nv.constant0.triton_poi_fused_convolution_relu_0)
        /*0068*/ 	.short	0x0210
        /*006a*/ 	.short	0x0014


	//----- nvinfo : EIATTR_SW_WAR
	.align		4
.L_21:
        /*006c*/ 	.byte	0x04, 0x36
        /*006e*/ 	.short	(.L_23 - .L_22)
.L_22:
        /*0070*/ 	.word	0x00000008
.L_23:


//--------------------- .nv.callgraph             --------------------------
	.section	.nv.callgraph,"",@"SHT_CUDA_CALLGRAPH"
	.align	4
	.sectionentsize	8
	.align		4
        /*0000*/ 	.word	0x00000000
	.align		4
        /*0004*/ 	.word	0xffffffff
	.align		4
        /*0008*/ 	.word	0x00000000
	.align		4
        /*000c*/ 	.word	0xfffffffe
	.align		4
        /*0010*/ 	.word	0x00000000
	.align		4
        /*0014*/ 	.word	0xfffffffd
	.align		4
        /*0018*/ 	.word	0x00000000
	.align		4
        /*001c*/ 	.word	0xfffffffc


//--------------------- .text.triton_poi_fused_convolution_relu_0 --------------------------
	.section	.text.triton_poi_fused_convolution_relu_0,"ax",@progbits
	.align	128
        .global         triton_poi_fused_convolution_relu_0
        .type           triton_poi_fused_convolution_relu_0,@function
        .size           triton_poi_fused_convolution_relu_0,(.L_x_1 - triton_poi_fused_convolution_relu_0)
        .other          triton_poi_fused_convolution_relu_0,@"STO_CUDA_ENTRY STV_DEFAULT"
triton_poi_fused_convolution_relu_0:
.text.triton_poi_fused_convolution_relu_0:
[----:B------:R-:W0:Y:S02]  /*0000*/  LDC R1, c[0x0][0x28] ;  /* 0x00000a00ff017b82 */ /* 0x000e240000000800 */
[----:B------:R-:W1:Y:S01]  /*0010*/  S2R R0, SR_TID.X ;  /* 0x0000000000007919 */ /* 0x000e620000002100 */
[----:B------:R-:W-:Y:S01]  /*0020*/  HFMA2.MMA R4, -RZ, RZ, 0, 0 ;  /* 0x00000000ff047435 */ /* 0x000fe200000001ff */
[----:B------:R-:W-:Y:S01]  /*0030*/  IMAD.MOV.U32 R2, RZ, RZ, RZ ;  /* 0x000000ffff027224 */ /* 0x000fe200078e00ff */
[----:B------:R-:W2:Y:S01]  /*0040*/  LDC.64 R6, c[0x0][0x218] ;  /* 0x00008600ff067b82 */ /* 0x000ea20000000a00 */
[----:B------:R-:W3:Y:S01]  /*0050*/  S2R R3, SR_CTAID.X ;  /* 0x0000000000037919 */ /* 0x000ee20000002500 */
[----:B------:R-:W-:Y:S01]  /*0060*/  ULDC.64 UR4, c[0x0][0x208] ;  /* 0x0000820000047ab9 */ /* 0x000fe20000000a00 */
[----:B-1----:R-:W-:-:S05]  /*0070*/  IMAD.SHL.U32 R0, R0, 0x2, RZ ;  /* 0x0000000200007824 */ /* 0x002fca00078e00ff */
[----:B------:R-:W-:-:S05]  /*0080*/  LOP3.LUT R0, R0, 0xfe, RZ, 0xc0, !PT ;  /* 0x000000fe00007812 */ /* 0x000fca00078ec0ff */
[----:B---3--:R-:W-:-:S04]  /*0090*/  IMAD R3, R3, 0x100, R0 ;  /* 0x0000010003037824 */ /* 0x008fc800078e0200 */
[C---:B------:R-:W-:Y:S01]  /*00a0*/  VIADD R5, R3.reuse, 0x1 ;  /* 0x0000000103057836 */ /* 0x040fe20000000000 */
[C---:B------:R-:W-:Y:S01]  /*00b0*/  ISETP.GE.AND P2, PT, R3.reuse, 0x7080, PT ;  /* 0x000070800300780c */ /* 0x040fe20003f46270 */
[----:B------:R-:W-:-:S04]  /*00c0*/  IMAD.HI R0, R3, -0x6e5d4c3b, R2 ;  /* 0x91a2b3c503007827 */ /* 0x000fc800078e0202 */
[----:B------:R-:W-:Y:S01]  /*00d0*/  IMAD.HI R2, R5, -0x6e5d4c3b, R4 ;  /* 0x91a2b3c505027827 */ /* 0x000fe200078e0204 */
[----:B------:R-:W-:Y:S01]  /*00e0*/  SHF.R.U32.HI R9, RZ, 0x1f, R0 ;  /* 0x0000001fff097819 */ /* 0x000fe20000011600 */
[----:B------:R-:W1:Y:S03]  /*00f0*/  LDC.64 R4, c[0x0][0x210] ;  /* 0x00008400ff047b82 */ /* 0x000e660000000a00 */
[----:B------:R-:W-:Y:S02]  /*0100*/  SHF.R.U32.HI R11, RZ, 0x1f, R2 ;  /* 0x0000001fff0b7819 */ /* 0x000fe40000011602 */
[----:B------:R-:W-:Y:S02]  /*0110*/  LEA.HI.SX32 R9, R0, R9, 0x19 ;  /* 0x0000000900097211 */ /* 0x000fe400078fcaff */
[----:B------:R-:W-:Y:S02]  /*0120*/  LEA.HI.SX32 R11, R2, R11, 0x19 ;  /* 0x0000000b020b7211 */ /* 0x000fe400078fcaff */
[----:B------:R-:W-:-:S02]  /*0130*/  LEA.HI R0, R9, R9, RZ, 0x5 ;  /* 0x0000000909007211 */ /* 0x000fc400078f28ff */
[----:B------:R-:W-:Y:S02]  /*0140*/  LEA.HI R2, R11, R11, RZ, 0x5 ;  /* 0x0000000b0b027211 */ /* 0x000fe400078f28ff */
[----:B------:R-:W-:Y:S02]  /*0150*/  LOP3.LUT R0, R0, 0xffffffe0, RZ, 0xc0, !PT ;  /* 0xffffffe000007812 */ /* 0x000fe400078ec0ff */
[----:B------:R-:W-:-:S03]  /*0160*/  LOP3.LUT R2, R2, 0xffffffe0, RZ, 0xc0, !PT ;  /* 0xffffffe002027812 */ /* 0x000fc600078ec0ff */
[----:B------:R-:W-:Y:S02]  /*0170*/  IMAD.IADD R9, R9, 0x1, -R0 ;  /* 0x0000000109097824 */ /* 0x000fe400078e0a00 */
[----:B------:R-:W-:Y:S02]  /*0180*/  IMAD.IADD R11, R11, 0x1, -R2 ;  /* 0x000000010b0b7824 */ /* 0x000fe400078e0a02 */
[----:B--2---:R-:W-:-:S04]  /*0190*/  IMAD.WIDE R8, R9, 0x4, R6 ;  /* 0x0000000409087825 */ /* 0x004fc800078e0206 */
[----:B------:R-:W-:Y:S01]  /*01a0*/  IMAD.WIDE R6, R11, 0x4, R6 ;  /* 0x000000040b067825 */ /* 0x000fe200078e0206 */
[----:B------:R-:W-:-:S03]  /*01b0*/  MOV R11, RZ ;  /* 0x000000ff000b7202 */ /* 0x000fc60000000f00 */
[----:B-1----:R-:W-:Y:S01]  /*01c0*/  IMAD.WIDE R4, R3, 0x4, R4 ;  /* 0x0000000403047825 */ /* 0x002fe200078e0204 */
[----:B------:R-:W-:Y:S02]  /*01d0*/  CS2R R2, SRZ ;  /* 0x0000000000027805 */ /* 0x000fe4000001ff00 */
[----:B------:R-:W2:Y:S01]  /*01e0*/  @!P2 LDG.E.EL R11, desc[UR4][R8.64] ;  /* 0x00000004080ba981 */ /* 0x000ea2000c2e1900 */
[----:B------:R-:W-:-:S03]  /*01f0*/  IMAD.MOV.U32 R0, RZ, RZ, RZ ;  /* 0x000000ffff007224 */ /* 0x000fc600078e00ff */
[----:B------:R-:W2:Y:S04]  /*0200*/  @!P2 LDG.E.64 R2, desc[UR4][R4.64] ;  /* 0x000000040402a981 */ /* 0x000ea8000c1e1b00 */
[----:B------:R-:W3:Y:S01]  /*0210*/  @!P2 LDG.E.EL R0, desc[UR4][R6.64] ;  /* 0x000000040600a981 */ /* 0x000ee2000c2e1900 */
[----:B--2---:R-:W-:Y:S01]  /*0220*/  FSETP.GEU.AND P0, PT, R2, -R11, PT ;  /* 0x8000000b0200720b */ /* 0x004fe20003f0e000 */
[----:B------:R-:W-:Y:S01]  /*0230*/  FADD R2, R11, R2 ;  /* 0x000000020b027221 */ /* 0x000fe20000000000 */
[----:B---3--:R-:W-:Y:S01]  /*0240*/  FADD R10, R0, R3 ;  /* 0x00000003000a7221 */ /* 0x008fe20000000000 */
[----:B------:R-:W-:-:S03]  /*0250*/  FSETP.GEU.AND P1, PT, R3, -R0, PT ;  /* 0x800000000300720b */ /* 0x000fc60003f2e000 */
[----:B------:R-:W-:Y:S02]  /*0260*/  FSEL R2, R2, RZ, P0 ;  /* 0x000000ff02027208 */ /* 0x000fe40000000000 */
[----:B------:R-:W-:Y:S01]  /*0270*/  FSEL R3, R10, RZ, P1 ;  /* 0x000000ff0a037208 */ /* 0x000fe20000800000 */
[----:B------:R-:W-:Y:S07]  /*0280*/  @P2 EXIT ;  /* 0x000000000000294d */ /* 0x000fee0003800000 */
[----:B------:R-:W-:Y:S01]  /*0290*/  STG.E.64 desc[UR4][R4.64], R2 ;  /* 0x0000000204007986 */ /* 0x000fe2000c101b04 */
[----:B------:R-:W-:Y:S05]  /*02a0*/  EXIT ;  /* 0x000000000000794d */ /* 0x000fea0003800000 */
.L_x_0:
[----:B------:R-:W-:-:S00]  /*02b0*/  BRA `(.L_x_0) ;  /* 0xfffffffc00fc7947 */ /* 0x000fc0000383ffff */
[----:B------:R-:W-:-:S00]  /*02c0*/  NOP ;  /* 0x0000000000007918 */ /* 0x000fc00000000000 */
        /* <DEDUP_REMOVED lines=11> */
.L_x_1:


//--------------------- .nv.constant0.triton_poi_fused_convolution_relu_0 --------------------------
	.section	.nv.constant0.triton_poi_fused_convolution_relu_0,"a",@progbits
	.sectionflags	@""
	.align	4
.nv.constant0.triton_poi_fused_convolution_relu_0:
	.zero		548
